//
// Generated by NVIDIA NVVM Compiler
//
// Compiler Build ID: CL-36424714
// Cuda compilation tools, release 13.0, V13.0.88
// Based on NVVM 20.0.0
//

.version 9.0
.target sm_100
.address_size 64

	// .globl	_Z9helloCUDAv
.extern .func  (.param .b32 func_retval0) vprintf
(
	.param .b64 vprintf_param_0,
	.param .b64 vprintf_param_1
)
;
.global .align 1 .b8 $str[27] = {72, 101, 108, 108, 111, 32, 102, 114, 111, 109, 32, 71, 80, 85, 32, 116, 104, 114, 101, 97, 100, 32, 37, 100, 33, 10};

.visible .entry _Z9helloCUDAv()
{
	.local .align 8 .b8 	__local_depot0[8];
	.reg .b64 	%SP;
	.reg .b64 	%SPL;
	.reg .b32 	%r<4>;
	.reg .b64 	%rd<5>;

	mov.u64 	%SPL, __local_depot0;
	cvta.local.u64 	%SP, %SPL;
	add.u64 	%rd1, %SP, 0;
	add.u64 	%rd2, %SPL, 0;
	mov.u32 	%r1, %tid.x;
	st.local.u32 	[%rd2], %r1;
	mov.u64 	%rd3, $str;
	cvta.global.u64 	%rd4, %rd3;
	{ // callseq 0, 0
	.param .b64 param0;
	st.param.b64 	[param0], %rd4;
	.param .b64 param1;
	st.param.b64 	[param1], %rd1;
	.param .b32 retval0;
	call.uni (retval0), 
	vprintf, 
	(
	param0, 
	param1
	);
	ld.param.b32 	%r2, [retval0];
	} // callseq 0
	ret;

}


// ===== COMPILED SASS (sm_100) =====

	.target	sm_100

	.elftype	@"ET_EXEC"


//--------------------- .note.nv.tkinfo           --------------------------
	.section	.note.nv.tkinfo,"",@"SHT_NOTE"
	.sectionflags	@"SHF_NOTE_NV_TKINFO"
	.tkinfo
        /*0018*/ 	.word	0x00000002
        /*0030*/ 	.string	""
        /*0030*/ 	.string	"ptxas"
        /*0030*/ 	.string	"Cuda compilation tools, release 13.0, V13.0.88"
        /*0030*/ 	.string	"Build cuda_13.0.r13.0/compiler.36424714_0"
        /*0030*/ 	.string	"-arch sm_100 -m 64 "



//--------------------- .note.nv.cuinfo           --------------------------
	.section	.note.nv.cuinfo,"",@"SHT_NOTE"
	.sectionflags	@"SHF_NOTE_NV_CUINFO"
        /*0018*/ 	.short	0x0002
        /*001a*/ 	.short	0x0064
        /*001c*/ 	.short	0x0082
	.zero		2


//--------------------- .nv.info                  --------------------------
	.section	.nv.info,"",@"SHT_CUDA_INFO"
	.align	4


	//----- nvinfo : EIATTR_REGCOUNT
	.align		4
        /*0000*/ 	.byte	0x04, 0x2f
        /*0002*/ 	.short	(.L_2 - .L_1)
	.align		4
.L_1:
        /*0004*/ 	.word	index@(_Z9helloCUDAv)
        /*0008*/ 	.word	0x00000018


	//----- nvinfo : EIATTR_FRAME_SIZE
	.align		4
.L_2:
        /*000c*/ 	.byte	0x04, 0x11
        /*000e*/ 	.short	(.L_4 - .L_3)
	.align		4
.L_3:
        /*0010*/ 	.word	index@(_Z9helloCUDAv)
        /*0014*/ 	.word	0x00000008


	//----- nvinfo : EIATTR_MIN_STACK_SIZE
	.align		4
.L_4:
        /*0018*/ 	.byte	0x04, 0x12
        /*001a*/ 	.short	(.L_6 - .L_5)
	.align		4
.L_5:
        /*001c*/ 	.word	index@(_Z9helloCUDAv)
        /*0020*/ 	.word	0x00000008
.L_6:


//--------------------- .nv.compat                --------------------------
	.section	.nv.compat,"",@"SHT_CUDA_COMPAT_INFO"
	.align	4
        /*0000*/ 	.byte	0x02, 0x09, 0x00, 0x00, 0x02, 0x02, 0x01, 0x00, 0x02, 0x05, 0x05, 0x00, 0x03, 0x07, 0x01, 0x01
        /*0010*/ 	.byte	0x02, 0x03, 0x00, 0x00, 0x02, 0x06, 0x01, 0x00, 0x04, 0x0b, 0x08, 0x00, 0x09, 0x00, 0x00, 0x00
        /*0020*/ 	.byte	0x00, 0x00, 0x00, 0x00


//--------------------- .nv.info._Z9helloCUDAv    --------------------------
	.section	.nv.info._Z9helloCUDAv,"",@"SHT_CUDA_INFO"
	.sectionflags	@""
	.align	4


	//----- nvinfo : EIATTR_CUDA_API_VERSION
	.align		4
        /*0000*/ 	.byte	0x04, 0x37
        /*0002*/ 	.short	(.L_8 - .L_7)
.L_7:
        /*0004*/ 	.word	0x00000082


	//----- nvinfo : EIATTR_SPARSE_MMA_MASK
	.align		4
.L_8:
        /*0008*/ 	.byte	0x03, 0x50
        /*000a*/ 	.short	0x0000


	//----- nvinfo : EIATTR_MAXREG_COUNT
	.align		4
        /*000c*/ 	.byte	0x03, 0x1b
        /*000e*/ 	.short	0x00ff


	//----- nvinfo : EIATTR_EXTERNS
	.align		4
        /*0010*/ 	.byte	0x04, 0x0f
        /*0012*/ 	.short	(.L_10 - .L_9)


	//   ....[0]....
	.align		4
.L_9:
        /*0014*/ 	.word	index@(vprintf)


	//----- nvinfo : EIATTR_MERCURY_ISA_VERSION
	.align		4
.L_10:
        /*0018*/ 	.byte	0x03, 0x5f
        /*001a*/ 	.short	0x0101


	//----- nvinfo : EIATTR_VRC_CTA_INIT_COUNT
	.align		4
        /*001c*/ 	.byte	0x02, 0x4a
	.zero		1
	.zero		1


	//----- nvinfo : EIATTR_SYSCALL_OFFSETS
	.align		4
        /*0020*/ 	.byte	0x04, 0x46
        /*0022*/ 	.short	(.L_12 - .L_11)


	//   ....[0]....
.L_11:
        /*0024*/ 	.word	0x000000e0


	//----- nvinfo : EIATTR_EXIT_INSTR_OFFSETS
	.align		4
.L_12:
        /*0028*/ 	.byte	0x04, 0x1c
        /*002a*/ 	.short	(.L_14 - .L_13)


	//   ....[0]....
.L_13:
        /*002c*/ 	.word	0x000000f0


	//----- nvinfo : EIATTR_SW_WAR
	.align		4
.L_14:
        /*0030*/ 	.byte	0x04, 0x36
        /*0032*/ 	.short	(.L_16 - .L_15)
.L_15:
        /*0034*/ 	.word	0x00000008
.L_16:


//--------------------- .nv.callgraph             --------------------------
	.section	.nv.callgraph,"",@"SHT_CUDA_CALLGRAPH"
	.align	4
	.sectionentsize	8
	.align		4
        /*0000*/ 	.word	0x00000000
	.align		4
        /*0004*/ 	.word	0xffffffff
	.align		4
        /*0008*/ 	.word	index@(_Z9helloCUDAv)
	.align		4
        /*000c*/ 	.word	index@(vprintf)
	.align		4
        /*0010*/ 	.word	0x00000000
	.align		4
        /*0014*/ 	.word	0xfffffffe
	.align		4
        /*0018*/ 	.word	0x00000000
	.align		4
        /*001c*/ 	.word	0xfffffffd
	.align		4
        /*0020*/ 	.word	0x00000000
	.align		4
        /*0024*/ 	.word	0xfffffffc


//--------------------- .nv.constant4             --------------------------
	.section	.nv.constant4,"a",@progbits
	.align	8
	.align		8
.nv.constant4:
        /*0000*/ 	.dword	vprintf
	.align		8
        /*0008*/ 	.dword	$str


//--------------------- .text._Z9helloCUDAv       --------------------------
	.section	.text._Z9helloCUDAv,"ax",@progbits
	.align	128
        .global         _Z9helloCUDAv
        .type           _Z9helloCUDAv,@function
        .size           _Z9helloCUDAv,(.L_x_2 - _Z9helloCUDAv)
        .other          _Z9helloCUDAv,@"STO_CUDA_ENTRY STV_DEFAULT"
_Z9helloCUDAv:
.text._Z9helloCUDAv:
[----:B------:R-:W0:Y:S01]  /*0000*/  LDC R1, c[0x0][0x37c] ;  /* 0x0000df00ff017b82 */ /* 0x000e220000000800 */
[----:B------:R-:W1:Y:S01]  /*0010*/  S2R R8, SR_TID.X ;  /* 0x0000000000087919 */ /* 0x000e620000002100 */
[----:B0-----:R-:W-:Y:S01]  /*0020*/  VIADD R1, R1, 0xfffffff8 ;  /* 0xfffffff801017836 */ /* 0x001fe20000000000 */
[----:B------:R-:W-:Y:S01]  /*0030*/  MOV R0, 0x0 ;  /* 0x0000000000007802 */ /* 0x000fe20000000f00 */
[----:B------:R-:W0:Y:S04]  /*0040*/  LDCU UR4, c[0x0][0x2f8] ;  /* 0x00005f00ff0477ac */ /* 0x000e280008000800 */
[----:B------:R2:W3:Y:S01]  /*0050*/  LDC.64 R2, c[0x4][R0] ;  /* 0x0100000000027b82 */ /* 0x0004e20000000a00 */
[----:B------:R-:W4:Y:S01]  /*0060*/  LDCU.64 UR6, c[0x4][0x8] ;  /* 0x01000100ff0677ac */ /* 0x000f220008000a00 */
[----:B------:R-:W5:Y:S01]  /*0070*/  LDCU UR5, c[0x0][0x2fc] ;  /* 0x00005f80ff0577ac */ /* 0x000f620008000800 */
[----:B0-----:R-:W-:Y:S01]  /*0080*/  IADD3 R6, P0, PT, R1, UR4, RZ ;  /* 0x0000000401067c10 */ /* 0x001fe2000ff1e0ff */
[----:B----4-:R-:W-:Y:S01]  /*0090*/  IMAD.U32 R4, RZ, RZ, UR6 ;  /* 0x00000006ff047e24 */ /* 0x010fe2000f8e00ff */
[----:B------:R-:W-:-:S03]  /*00a0*/  MOV R5, UR7 ;  /* 0x0000000700057c02 */ /* 0x000fc60008000f00 */
[----:B-----5:R-:W-:Y:S01]  /*00b0*/  IMAD.X R7, RZ, RZ, UR5, P0 ;  /* 0x00000005ff077e24 */ /* 0x020fe200080e06ff */
[----:B-1----:R2:W-:Y:S07]  /*00c0*/  STL [R1], R8 ;  /* 0x0000000801007387 */ /* 0x0025ee0000100800 */
[----:B------:R-:W-:-:S07]  /*00d0*/  LEPC R20, `(.L_x_0) ;  /* 0x000000001014794e */ /* 0x000fce0000000000 */
[----:B--23--:R-:W-:Y:S05]  /*00e0*/  CALL.ABS.NOINC R2 ;  /* 0x0000000002007343 */ /* 0x00cfea0003c00000 */
.L_x_0:
[----:B------:R-:W-:Y:S05]  /*00f0*/  EXIT ;  /* 0x000000000000794d */ /* 0x000fea0003800000 */
.L_x_1:
[----:B------:R-:W-:-:S00]  /*0100*/  BRA `(.L_x_1) ;  /* 0xfffffffc00fc7947 */ /* 0x000fc0000383ffff */
[----:B------:R-:W-:-:S00]  /*0110*/  NOP ;  /* 0x0000000000007918 */ /* 0x000fc00000000000 */
        /* <DEDUP_REMOVED lines=14> */
.L_x_2:


//--------------------- .nv.global.init           --------------------------
	.section	.nv.global.init,"aw",@progbits
.nv.global.init:
	.type		$str,@object
	.size		$str,(.L_0 - $str)
$str:
        /*0000*/ 	.byte	0x48, 0x65, 0x6c, 0x6c, 0x6f, 0x20, 0x66, 0x72, 0x6f, 0x6d, 0x20, 0x47, 0x50, 0x55, 0x20, 0x74
        /*0010*/ 	.byte	0x68, 0x72, 0x65, 0x61, 0x64, 0x20, 0x25, 0x64, 0x21, 0x0a, 0x00
.L_0:


//--------------------- .nv.shared.reserved.0     --------------------------
	.section	.nv.shared.reserved.0,"aw",@nobits
	.weak		__nv_reservedSMEM_offset_0_alias
	.size		__nv_reservedSMEM_offset_0_alias, 0, 64
	.other		__nv_reservedSMEM_offset_0_alias,@"STO_CUDA_RESERVED_SHARED STV_DEFAULT"
__nv_reservedSMEM_offset_0_alias:
	.zero		0
	.zero		64


//--------------------- .nv.constant0._Z9helloCUDAv --------------------------
	.section	.nv.constant0._Z9helloCUDAv,"a",@progbits
	.sectionflags	@""
	.align	4
.nv.constant0._Z9helloCUDAv:
	.zero		896


//--------------------- SYMBOLS --------------------------

	.type		.nv.reservedSmem.offset0,@object
	.size		.nv.reservedSmem.offset0,0x4
	.type		vprintf,@function
